//
// Generated by NVIDIA NVVM Compiler
//
// Compiler Build ID: CL-36424714
// Cuda compilation tools, release 13.0, V13.0.88
// Based on NVVM 20.0.0
//

.version 9.0
.target sm_100
.address_size 64

	// .globl	_Z3addPiS_S_

.visible .entry _Z3addPiS_S_(
	.param .u64 .ptr .align 1 _Z3addPiS_S__param_0,
	.param .u64 .ptr .align 1 _Z3addPiS_S__param_1,
	.param .u64 .ptr .align 1 _Z3addPiS_S__param_2
)
{
	.reg .pred 	%p<2>;
	.reg .b32 	%r<5>;
	.reg .b64 	%rd<11>;

	ld.param.u64 	%rd1, [_Z3addPiS_S__param_0];
	ld.param.u64 	%rd2, [_Z3addPiS_S__param_1];
	ld.param.u64 	%rd3, [_Z3addPiS_S__param_2];
	mov.u32 	%r1, %tid.x;
	setp.gt.u32 	%p1, %r1, 31;
	@%p1 bra 	$L__BB0_2;
	cvta.to.global.u64 	%rd4, %rd1;
	cvta.to.global.u64 	%rd5, %rd2;
	cvta.to.global.u64 	%rd6, %rd3;
	mul.wide.u32 	%rd7, %r1, 4;
	add.s64 	%rd8, %rd4, %rd7;
	ld.global.u32 	%r2, [%rd8];
	add.s64 	%rd9, %rd5, %rd7;
	ld.global.u32 	%r3, [%rd9];
	add.s32 	%r4, %r3, %r2;
	add.s64 	%rd10, %rd6, %rd7;
	st.global.u32 	[%rd10], %r4;
$L__BB0_2:
	ret;

}


// ===== COMPILED SASS (sm_100) =====

	.target	sm_100

	.elftype	@"ET_EXEC"


//--------------------- .note.nv.tkinfo           --------------------------
	.section	.note.nv.tkinfo,"",@"SHT_NOTE"
	.sectionflags	@"SHF_NOTE_NV_TKINFO"
	.tkinfo
        /*0018*/ 	.word	0x00000002
        /*0030*/ 	.string	""
        /*0030*/ 	.string	"ptxas"
        /*0030*/ 	.string	"Cuda compilation tools, release 13.0, V13.0.88"
        /*0030*/ 	.string	"Build cuda_13.0.r13.0/compiler.36424714_0"
        /*0030*/ 	.string	"-arch sm_100 -m 64 "



//--------------------- .note.nv.cuinfo           --------------------------
	.section	.note.nv.cuinfo,"",@"SHT_NOTE"
	.sectionflags	@"SHF_NOTE_NV_CUINFO"
        /*0018*/ 	.short	0x0002
        /*001a*/ 	.short	0x0064
        /*001c*/ 	.short	0x0082
	.zero		2


//--------------------- .nv.info                  --------------------------
	.section	.nv.info,"",@"SHT_CUDA_INFO"
	.align	4


	//----- nvinfo : EIATTR_REGCOUNT
	.align		4
        /*0000*/ 	.byte	0x04, 0x2f
        /*0002*/ 	.short	(.L_1 - .L_0)
	.align		4
.L_0:
        /*0004*/ 	.word	index@(_Z3addPiS_S_)
        /*0008*/ 	.word	0x0000000c


	//----- nvinfo : EIATTR_FRAME_SIZE
	.align		4
.L_1:
        /*000c*/ 	.byte	0x04, 0x11
        /*000e*/ 	.short	(.L_3 - .L_2)
	.align		4
.L_2:
        /*0010*/ 	.word	index@(_Z3addPiS_S_)
        /*0014*/ 	.word	0x00000000


	//----- nvinfo : EIATTR_MIN_STACK_SIZE
	.align		4
.L_3:
        /*0018*/ 	.byte	0x04, 0x12
        /*001a*/ 	.short	(.L_5 - .L_4)
	.align		4
.L_4:
        /*001c*/ 	.word	index@(_Z3addPiS_S_)
        /*0020*/ 	.word	0x00000000
.L_5:


//--------------------- .nv.compat                --------------------------
	.section	.nv.compat,"",@"SHT_CUDA_COMPAT_INFO"
	.align	4
        /*0000*/ 	.byte	0x02, 0x09, 0x00, 0x00, 0x02, 0x02, 0x01, 0x00, 0x02, 0x05, 0x05, 0x00, 0x03, 0x07, 0x01, 0x01
        /*0010*/ 	.byte	0x02, 0x03, 0x00, 0x00, 0x02, 0x06, 0x01, 0x00, 0x04, 0x0b, 0x08, 0x00, 0x09, 0x00, 0x00, 0x00
        /*0020*/ 	.byte	0x00, 0x00, 0x00, 0x00


//--------------------- .nv.info._Z3addPiS_S_     --------------------------
	.section	.nv.info._Z3addPiS_S_,"",@"SHT_CUDA_INFO"
	.sectionflags	@""
	.align	4


	//----- nvinfo : EIATTR_CUDA_API_VERSION
	.align		4
        /*0000*/ 	.byte	0x04, 0x37
        /*0002*/ 	.short	(.L_7 - .L_6)
.L_6:
        /*0004*/ 	.word	0x00000082


	//----- nvinfo : EIATTR_KPARAM_INFO
	.align		4
.L_7:
        /*0008*/ 	.byte	0x04, 0x17
        /*000a*/ 	.short	(.L_9 - .L_8)
.L_8:
        /*000c*/ 	.word	0x00000000
        /*0010*/ 	.short	0x0002
        /*0012*/ 	.short	0x0010
        /*0014*/ 	.byte	0x00, 0xf5, 0x21, 0x00


	//----- nvinfo : EIATTR_KPARAM_INFO
	.align		4
.L_9:
        /*0018*/ 	.byte	0x04, 0x17
        /*001a*/ 	.short	(.L_11 - .L_10)
.L_10:
        /*001c*/ 	.word	0x00000000
        /*0020*/ 	.short	0x0001
        /*0022*/ 	.short	0x0008
        /*0024*/ 	.byte	0x00, 0xf5, 0x21, 0x00


	//----- nvinfo : EIATTR_KPARAM_INFO
	.align		4
.L_11:
        /*0028*/ 	.byte	0x04, 0x17
        /*002a*/ 	.short	(.L_13 - .L_12)
.L_12:
        /*002c*/ 	.word	0x00000000
        /*0030*/ 	.short	0x0000
        /*0032*/ 	.short	0x0000
        /*0034*/ 	.byte	0x00, 0xf5, 0x21, 0x00


	//----- nvinfo : EIATTR_SPARSE_MMA_MASK
	.align		4
.L_13:
        /*0038*/ 	.byte	0x03, 0x50
        /*003a*/ 	.short	0x0000


	//----- nvinfo : EIATTR_MAXREG_COUNT
	.align		4
        /*003c*/ 	.byte	0x03, 0x1b
        /*003e*/ 	.short	0x00ff


	//----- nvinfo : EIATTR_MERCURY_ISA_VERSION
	.align		4
        /*0040*/ 	.byte	0x03, 0x5f
        /*0042*/ 	.short	0x0101


	//----- nvinfo : EIATTR_VRC_CTA_INIT_COUNT
	.align		4
        /*0044*/ 	.byte	0x02, 0x4a
	.zero		1
	.zero		1


	//----- nvinfo : EIATTR_EXIT_INSTR_OFFSETS
	.align		4
        /*0048*/ 	.byte	0x04, 0x1c
        /*004a*/ 	.short	(.L_15 - .L_14)


	//   ....[0]....
.L_14:
        /*004c*/ 	.word	0x00000030


	//   ....[1]....
        /*0050*/ 	.word	0x000000f0


	//----- nvinfo : EIATTR_CBANK_PARAM_SIZE
	.align		4
.L_15:
        /*0054*/ 	.byte	0x03, 0x19
        /*0056*/ 	.short	0x0018


	//----- nvinfo : EIATTR_PARAM_CBANK
	.align		4
        /*0058*/ 	.byte	0x04, 0x0a
        /*005a*/ 	.short	(.L_17 - .L_16)
	.align		4
.L_16:
        /*005c*/ 	.word	index@(.nv.constant0._Z3addPiS_S_)
        /*0060*/ 	.short	0x0380
        /*0062*/ 	.short	0x0018


	//----- nvinfo : EIATTR_SW_WAR
	.align		4
.L_17:
        /*0064*/ 	.byte	0x04, 0x36
        /*0066*/ 	.short	(.L_19 - .L_18)
.L_18:
        /*0068*/ 	.word	0x00000008
.L_19:


//--------------------- .nv.callgraph             --------------------------
	.section	.nv.callgraph,"",@"SHT_CUDA_CALLGRAPH"
	.align	4
	.sectionentsize	8
	.align		4
        /*0000*/ 	.word	0x00000000
	.align		4
        /*0004*/ 	.word	0xffffffff
	.align		4
        /*0008*/ 	.word	0x00000000
	.align		4
        /*000c*/ 	.word	0xfffffffe
	.align		4
        /*0010*/ 	.word	0x00000000
	.align		4
        /*0014*/ 	.word	0xfffffffd
	.align		4
        /*0018*/ 	.word	0x00000000
	.align		4
        /*001c*/ 	.word	0xfffffffc


//--------------------- .text._Z3addPiS_S_        --------------------------
	.section	.text._Z3addPiS_S_,"ax",@progbits
	.align	128
        .global         _Z3addPiS_S_
        .type           _Z3addPiS_S_,@function
        .size           _Z3addPiS_S_,(.L_x_1 - _Z3addPiS_S_)
        .other          _Z3addPiS_S_,@"STO_CUDA_ENTRY STV_DEFAULT"
_Z3addPiS_S_:
.text._Z3addPiS_S_:
[----:B------:R-:W-:Y:S01]  /*0000*/  LDC R1, c[0x0][0x37c] ;  /* 0x0000df00ff017b82 */ /* 0x000fe20000000800 */
[----:B------:R-:W0:Y:S02]  /*0010*/  S2R R9, SR_TID.X ;  /* 0x0000000000097919 */ /* 0x000e240000002100 */
[----:B0-----:R-:W-:-:S13]  /*0020*/  ISETP.GT.U32.AND P0, PT, R9, 0x1f, PT ;  /* 0x0000001f0900780c */ /* 0x001fda0003f04070 */
[----:B------:R-:W-:Y:S05]  /*0030*/  @P0 EXIT ;  /* 0x000000000000094d */ /* 0x000fea0003800000 */
[----:B------:R-:W0:Y:S01]  /*0040*/  LDC.64 R2, c[0x0][0x380] ;  /* 0x0000e000ff027b82 */ /* 0x000e220000000a00 */
[----:B------:R-:W1:Y:S07]  /*0050*/  LDCU.64 UR4, c[0x0][0x358] ;  /* 0x00006b00ff0477ac */ /* 0x000e6e0008000a00 */
[----:B------:R-:W2:Y:S08]  /*0060*/  LDC.64 R4, c[0x0][0x388] ;  /* 0x0000e200ff047b82 */ /* 0x000eb00000000a00 */
[----:B------:R-:W3:Y:S01]  /*0070*/  LDC.64 R6, c[0x0][0x390] ;  /* 0x0000e400ff067b82 */ /* 0x000ee20000000a00 */
[----:B0-----:R-:W-:-:S06]  /*0080*/  IMAD.WIDE.U32 R2, R9, 0x4, R2 ;  /* 0x0000000409027825 */ /* 0x001fcc00078e0002 */
[----:B-1----:R-:W4:Y:S01]  /*0090*/  LDG.E R2, desc[UR4][R2.64] ;  /* 0x0000000402027981 */ /* 0x002f22000c1e1900 */
[----:B--2---:R-:W-:-:S06]  /*00a0*/  IMAD.WIDE.U32 R4, R9, 0x4, R4 ;  /* 0x0000000409047825 */ /* 0x004fcc00078e0004 */
[----:B------:R-:W4:Y:S01]  /*00b0*/  LDG.E R5, desc[UR4][R4.64] ;  /* 0x0000000404057981 */ /* 0x000f22000c1e1900 */
[----:B---3--:R-:W-:Y:S01]  /*00c0*/  IMAD.WIDE.U32 R6, R9, 0x4, R6 ;  /* 0x0000000409067825 */ /* 0x008fe200078e0006 */
[----:B----4-:R-:W-:-:S05]  /*00d0*/  IADD3 R9, PT, PT, R2, R5, RZ ;  /* 0x0000000502097210 */ /* 0x010fca0007ffe0ff */
[----:B------:R-:W-:Y:S01]  /*00e0*/  STG.E desc[UR4][R6.64], R9 ;  /* 0x0000000906007986 */ /* 0x000fe2000c101904 */
[----:B------:R-:W-:Y:S05]  /*00f0*/  EXIT ;  /* 0x000000000000794d */ /* 0x000fea0003800000 */
.L_x_0:
[----:B------:R-:W-:-:S00]  /*0100*/  BRA `(.L_x_0) ;  /* 0xfffffffc00fc7947 */ /* 0x000fc0000383ffff */
[----:B------:R-:W-:-:S00]  /*0110*/  NOP ;  /* 0x0000000000007918 */ /* 0x000fc00000000000 */
        /* <DEDUP_REMOVED lines=14> */
.L_x_1:


//--------------------- .nv.shared.reserved.0     --------------------------
	.section	.nv.shared.reserved.0,"aw",@nobits
	.weak		__nv_reservedSMEM_offset_0_alias
	.size		__nv_reservedSMEM_offset_0_alias, 0, 64
	.other		__nv_reservedSMEM_offset_0_alias,@"STO_CUDA_RESERVED_SHARED STV_DEFAULT"
__nv_reservedSMEM_offset_0_alias:
	.zero		0
	.zero		64


//--------------------- .nv.constant0._Z3addPiS_S_ --------------------------
	.section	.nv.constant0._Z3addPiS_S_,"a",@progbits
	.sectionflags	@""
	.align	4
.nv.constant0._Z3addPiS_S_:
	.zero		920


//--------------------- SYMBOLS --------------------------

	.type		.nv.reservedSmem.offset0,@object
	.size		.nv.reservedSmem.offset0,0x4
